//
// Generated by NVIDIA NVVM Compiler
//
// Compiler Build ID: CL-36424714
// Cuda compilation tools, release 13.0, V13.0.88
// Based on NVVM 20.0.0
//

.version 9.0
.target sm_100
.address_size 64

	// .globl	_Z25multplicacaoEscalarMatriziiiPiS_

.visible .entry _Z25multplicacaoEscalarMatriziiiPiS_(
	.param .u32 _Z25multplicacaoEscalarMatriziiiPiS__param_0,
	.param .u32 _Z25multplicacaoEscalarMatriziiiPiS__param_1,
	.param .u32 _Z25multplicacaoEscalarMatriziiiPiS__param_2,
	.param .u64 .ptr .align 1 _Z25multplicacaoEscalarMatriziiiPiS__param_3,
	.param .u64 .ptr .align 1 _Z25multplicacaoEscalarMatriziiiPiS__param_4
)
{
	.reg .pred 	%p<12>;
	.reg .b32 	%r<94>;
	.reg .b64 	%rd<43>;

	ld.param.u32 	%r18, [_Z25multplicacaoEscalarMatriziiiPiS__param_0];
	ld.param.u32 	%r19, [_Z25multplicacaoEscalarMatriziiiPiS__param_1];
	ld.param.u32 	%r20, [_Z25multplicacaoEscalarMatriziiiPiS__param_2];
	ld.param.u64 	%rd13, [_Z25multplicacaoEscalarMatriziiiPiS__param_3];
	ld.param.u64 	%rd14, [_Z25multplicacaoEscalarMatriziiiPiS__param_4];
	cvta.to.global.u64 	%rd1, %rd13;
	cvta.to.global.u64 	%rd2, %rd14;
	min.s32 	%r21, %r18, %r19;
	setp.lt.s32 	%p1, %r21, 1;
	@%p1 bra 	$L__BB0_16;
	and.b32  	%r1, %r19, 15;
	add.s32 	%r2, %r1, -1;
	and.b32  	%r3, %r19, 7;
	add.s32 	%r4, %r3, -1;
	and.b32  	%r5, %r19, 2147483632;
	and.b32  	%r6, %r19, 3;
	neg.s32 	%r7, %r5;
	add.s64 	%rd3, %rd2, 32;
	add.s64 	%rd4, %rd1, 32;
	mov.b32 	%r89, 0;
$L__BB0_2:
	setp.lt.u32 	%p2, %r19, 16;
	mul.lo.s32 	%r9, %r89, %r19;
	mov.b32 	%r92, 0;
	@%p2 bra 	$L__BB0_5;
	mul.wide.u32 	%rd15, %r9, 4;
	add.s64 	%rd42, %rd3, %rd15;
	add.s64 	%rd41, %rd4, %rd15;
	mov.u32 	%r90, %r7;
$L__BB0_4:
	.pragma "nounroll";
	ld.global.u32 	%r24, [%rd42+-32];
	mul.lo.s32 	%r25, %r24, %r20;
	st.global.u32 	[%rd41+-32], %r25;
	ld.global.u32 	%r26, [%rd42+-28];
	mul.lo.s32 	%r27, %r26, %r20;
	st.global.u32 	[%rd41+-28], %r27;
	ld.global.u32 	%r28, [%rd42+-24];
	mul.lo.s32 	%r29, %r28, %r20;
	st.global.u32 	[%rd41+-24], %r29;
	ld.global.u32 	%r30, [%rd42+-20];
	mul.lo.s32 	%r31, %r30, %r20;
	st.global.u32 	[%rd41+-20], %r31;
	ld.global.u32 	%r32, [%rd42+-16];
	mul.lo.s32 	%r33, %r32, %r20;
	st.global.u32 	[%rd41+-16], %r33;
	ld.global.u32 	%r34, [%rd42+-12];
	mul.lo.s32 	%r35, %r34, %r20;
	st.global.u32 	[%rd41+-12], %r35;
	ld.global.u32 	%r36, [%rd42+-8];
	mul.lo.s32 	%r37, %r36, %r20;
	st.global.u32 	[%rd41+-8], %r37;
	ld.global.u32 	%r38, [%rd42+-4];
	mul.lo.s32 	%r39, %r38, %r20;
	st.global.u32 	[%rd41+-4], %r39;
	ld.global.u32 	%r40, [%rd42];
	mul.lo.s32 	%r41, %r40, %r20;
	st.global.u32 	[%rd41], %r41;
	ld.global.u32 	%r42, [%rd42+4];
	mul.lo.s32 	%r43, %r42, %r20;
	st.global.u32 	[%rd41+4], %r43;
	ld.global.u32 	%r44, [%rd42+8];
	mul.lo.s32 	%r45, %r44, %r20;
	st.global.u32 	[%rd41+8], %r45;
	ld.global.u32 	%r46, [%rd42+12];
	mul.lo.s32 	%r47, %r46, %r20;
	st.global.u32 	[%rd41+12], %r47;
	ld.global.u32 	%r48, [%rd42+16];
	mul.lo.s32 	%r49, %r48, %r20;
	st.global.u32 	[%rd41+16], %r49;
	ld.global.u32 	%r50, [%rd42+20];
	mul.lo.s32 	%r51, %r50, %r20;
	st.global.u32 	[%rd41+20], %r51;
	ld.global.u32 	%r52, [%rd42+24];
	mul.lo.s32 	%r53, %r52, %r20;
	st.global.u32 	[%rd41+24], %r53;
	ld.global.u32 	%r54, [%rd42+28];
	mul.lo.s32 	%r55, %r54, %r20;
	st.global.u32 	[%rd41+28], %r55;
	add.s32 	%r90, %r90, 16;
	add.s64 	%rd42, %rd42, 64;
	add.s64 	%rd41, %rd41, 64;
	setp.eq.s32 	%p3, %r90, 0;
	mov.u32 	%r92, %r5;
	@%p3 bra 	$L__BB0_5;
	bra.uni 	$L__BB0_4;
$L__BB0_5:
	setp.eq.s32 	%p4, %r1, 0;
	@%p4 bra 	$L__BB0_15;
	setp.lt.u32 	%p5, %r2, 7;
	@%p5 bra 	$L__BB0_8;
	add.s32 	%r56, %r92, %r9;
	mul.wide.u32 	%rd16, %r56, 4;
	add.s64 	%rd17, %rd2, %rd16;
	ld.global.u32 	%r57, [%rd17];
	mul.lo.s32 	%r58, %r57, %r20;
	add.s64 	%rd18, %rd1, %rd16;
	st.global.u32 	[%rd18], %r58;
	cvt.u64.u32 	%rd19, %r9;
	cvt.u64.u32 	%rd20, %r92;
	add.s64 	%rd21, %rd20, %rd19;
	shl.b64 	%rd22, %rd21, 2;
	add.s64 	%rd23, %rd2, %rd22;
	ld.global.u32 	%r59, [%rd23+4];
	mul.lo.s32 	%r60, %r59, %r20;
	add.s64 	%rd24, %rd1, %rd22;
	st.global.u32 	[%rd24+4], %r60;
	ld.global.u32 	%r61, [%rd23+8];
	mul.lo.s32 	%r62, %r61, %r20;
	st.global.u32 	[%rd24+8], %r62;
	ld.global.u32 	%r63, [%rd23+12];
	mul.lo.s32 	%r64, %r63, %r20;
	st.global.u32 	[%rd24+12], %r64;
	ld.global.u32 	%r65, [%rd23+16];
	mul.lo.s32 	%r66, %r65, %r20;
	st.global.u32 	[%rd24+16], %r66;
	ld.global.u32 	%r67, [%rd23+20];
	mul.lo.s32 	%r68, %r67, %r20;
	st.global.u32 	[%rd24+20], %r68;
	ld.global.u32 	%r69, [%rd23+24];
	mul.lo.s32 	%r70, %r69, %r20;
	st.global.u32 	[%rd24+24], %r70;
	ld.global.u32 	%r71, [%rd23+28];
	mul.lo.s32 	%r72, %r71, %r20;
	st.global.u32 	[%rd24+28], %r72;
	add.s32 	%r92, %r92, 8;
$L__BB0_8:
	setp.eq.s32 	%p6, %r3, 0;
	@%p6 bra 	$L__BB0_15;
	setp.lt.u32 	%p7, %r4, 3;
	@%p7 bra 	$L__BB0_11;
	add.s32 	%r73, %r92, %r9;
	mul.wide.u32 	%rd25, %r73, 4;
	add.s64 	%rd26, %rd2, %rd25;
	ld.global.u32 	%r74, [%rd26];
	mul.lo.s32 	%r75, %r74, %r20;
	add.s64 	%rd27, %rd1, %rd25;
	st.global.u32 	[%rd27], %r75;
	cvt.u64.u32 	%rd28, %r9;
	cvt.u64.u32 	%rd29, %r92;
	add.s64 	%rd30, %rd29, %rd28;
	shl.b64 	%rd31, %rd30, 2;
	add.s64 	%rd32, %rd2, %rd31;
	ld.global.u32 	%r76, [%rd32+4];
	mul.lo.s32 	%r77, %r76, %r20;
	add.s64 	%rd33, %rd1, %rd31;
	st.global.u32 	[%rd33+4], %r77;
	ld.global.u32 	%r78, [%rd32+8];
	mul.lo.s32 	%r79, %r78, %r20;
	st.global.u32 	[%rd33+8], %r79;
	ld.global.u32 	%r80, [%rd32+12];
	mul.lo.s32 	%r81, %r80, %r20;
	st.global.u32 	[%rd33+12], %r81;
	add.s32 	%r92, %r92, 4;
$L__BB0_11:
	setp.eq.s32 	%p8, %r6, 0;
	@%p8 bra 	$L__BB0_15;
	setp.eq.s32 	%p9, %r6, 1;
	add.s32 	%r82, %r92, %r9;
	mul.wide.u32 	%rd34, %r82, 4;
	add.s64 	%rd35, %rd2, %rd34;
	ld.global.u32 	%r83, [%rd35];
	mul.lo.s32 	%r84, %r83, %r20;
	add.s64 	%rd36, %rd1, %rd34;
	st.global.u32 	[%rd36], %r84;
	@%p9 bra 	$L__BB0_15;
	setp.eq.s32 	%p10, %r6, 2;
	cvt.u64.u32 	%rd37, %r9;
	cvt.u64.u32 	%rd38, %r92;
	add.s64 	%rd39, %rd38, %rd37;
	shl.b64 	%rd40, %rd39, 2;
	add.s64 	%rd11, %rd2, %rd40;
	ld.global.u32 	%r85, [%rd11+4];
	mul.lo.s32 	%r86, %r85, %r20;
	add.s64 	%rd12, %rd1, %rd40;
	st.global.u32 	[%rd12+4], %r86;
	@%p10 bra 	$L__BB0_15;
	ld.global.u32 	%r87, [%rd11+8];
	mul.lo.s32 	%r88, %r87, %r20;
	st.global.u32 	[%rd12+8], %r88;
$L__BB0_15:
	add.s32 	%r89, %r89, 1;
	setp.ne.s32 	%p11, %r89, %r18;
	@%p11 bra 	$L__BB0_2;
$L__BB0_16:
	ret;

}


// ===== COMPILED SASS (sm_100) =====

	.target	sm_100

	.elftype	@"ET_EXEC"


//--------------------- .note.nv.tkinfo           --------------------------
	.section	.note.nv.tkinfo,"",@"SHT_NOTE"
	.sectionflags	@"SHF_NOTE_NV_TKINFO"
	.tkinfo
        /*0018*/ 	.word	0x00000002
        /*0030*/ 	.string	""
        /*0030*/ 	.string	"ptxas"
        /*0030*/ 	.string	"Cuda compilation tools, release 13.0, V13.0.88"
        /*0030*/ 	.string	"Build cuda_13.0.r13.0/compiler.36424714_0"
        /*0030*/ 	.string	"-arch sm_100 -m 64 "



//--------------------- .note.nv.cuinfo           --------------------------
	.section	.note.nv.cuinfo,"",@"SHT_NOTE"
	.sectionflags	@"SHF_NOTE_NV_CUINFO"
        /*0018*/ 	.short	0x0002
        /*001a*/ 	.short	0x0064
        /*001c*/ 	.short	0x0082
	.zero		2


//--------------------- .nv.info                  --------------------------
	.section	.nv.info,"",@"SHT_CUDA_INFO"
	.align	4


	//----- nvinfo : EIATTR_REGCOUNT
	.align		4
        /*0000*/ 	.byte	0x04, 0x2f
        /*0002*/ 	.short	(.L_1 - .L_0)
	.align		4
.L_0:
        /*0004*/ 	.word	index@(_Z25multplicacaoEscalarMatriziiiPiS_)
        /*0008*/ 	.word	0x00000016


	//----- nvinfo : EIATTR_FRAME_SIZE
	.align		4
.L_1:
        /*000c*/ 	.byte	0x04, 0x11
        /*000e*/ 	.short	(.L_3 - .L_2)
	.align		4
.L_2:
        /*0010*/ 	.word	index@(_Z25multplicacaoEscalarMatriziiiPiS_)
        /*0014*/ 	.word	0x00000000


	//----- nvinfo : EIATTR_MIN_STACK_SIZE
	.align		4
.L_3:
        /*0018*/ 	.byte	0x04, 0x12
        /*001a*/ 	.short	(.L_5 - .L_4)
	.align		4
.L_4:
        /*001c*/ 	.word	index@(_Z25multplicacaoEscalarMatriziiiPiS_)
        /*0020*/ 	.word	0x00000000
.L_5:


//--------------------- .nv.compat                --------------------------
	.section	.nv.compat,"",@"SHT_CUDA_COMPAT_INFO"
	.align	4
        /*0000*/ 	.byte	0x02, 0x09, 0x00, 0x00, 0x02, 0x02, 0x01, 0x00, 0x02, 0x05, 0x05, 0x00, 0x03, 0x07, 0x01, 0x01
        /*0010*/ 	.byte	0x02, 0x03, 0x00, 0x00, 0x02, 0x06, 0x01, 0x00, 0x04, 0x0b, 0x08, 0x00, 0x09, 0x00, 0x00, 0x00
        /*0020*/ 	.byte	0x00, 0x00, 0x00, 0x00


//--------------------- .nv.info._Z25multplicacaoEscalarMatriziiiPiS_ --------------------------
	.section	.nv.info._Z25multplicacaoEscalarMatriziiiPiS_,"",@"SHT_CUDA_INFO"
	.sectionflags	@""
	.align	4


	//----- nvinfo : EIATTR_CUDA_API_VERSION
	.align		4
        /*0000*/ 	.byte	0x04, 0x37
        /*0002*/ 	.short	(.L_7 - .L_6)
.L_6:
        /*0004*/ 	.word	0x00000082


	//----- nvinfo : EIATTR_KPARAM_INFO
	.align		4
.L_7:
        /*0008*/ 	.byte	0x04, 0x17
        /*000a*/ 	.short	(.L_9 - .L_8)
.L_8:
        /*000c*/ 	.word	0x00000000
        /*0010*/ 	.short	0x0004
        /*0012*/ 	.short	0x0018
        /*0014*/ 	.byte	0x00, 0xf5, 0x21, 0x00


	//----- nvinfo : EIATTR_KPARAM_INFO
	.align		4
.L_9:
        /*0018*/ 	.byte	0x04, 0x17
        /*001a*/ 	.short	(.L_11 - .L_10)
.L_10:
        /*001c*/ 	.word	0x00000000
        /*0020*/ 	.short	0x0003
        /*0022*/ 	.short	0x0010
        /*0024*/ 	.byte	0x00, 0xf5, 0x21, 0x00


	//----- nvinfo : EIATTR_KPARAM_INFO
	.align		4
.L_11:
        /*0028*/ 	.byte	0x04, 0x17
        /*002a*/ 	.short	(.L_13 - .L_12)
.L_12:
        /*002c*/ 	.word	0x00000000
        /*0030*/ 	.short	0x0002
        /*0032*/ 	.short	0x0008
        /*0034*/ 	.byte	0x00, 0xf0, 0x11, 0x00


	//----- nvinfo : EIATTR_KPARAM_INFO
	.align		4
.L_13:
        /*0038*/ 	.byte	0x04, 0x17
        /*003a*/ 	.short	(.L_15 - .L_14)
.L_14:
        /*003c*/ 	.word	0x00000000
        /*0040*/ 	.short	0x0001
        /*0042*/ 	.short	0x0004
        /*0044*/ 	.byte	0x00, 0xf0, 0x11, 0x00


	//----- nvinfo : EIATTR_KPARAM_INFO
	.align		4
.L_15:
        /*0048*/ 	.byte	0x04, 0x17
        /*004a*/ 	.short	(.L_17 - .L_16)
.L_16:
        /*004c*/ 	.word	0x00000000
        /*0050*/ 	.short	0x0000
        /*0052*/ 	.short	0x0000
        /*0054*/ 	.byte	0x00, 0xf0, 0x11, 0x00


	//----- nvinfo : EIATTR_SPARSE_MMA_MASK
	.align		4
.L_17:
        /*0058*/ 	.byte	0x03, 0x50
        /*005a*/ 	.short	0x0000


	//----- nvinfo : EIATTR_MAXREG_COUNT
	.align		4
        /*005c*/ 	.byte	0x03, 0x1b
        /*005e*/ 	.short	0x00ff


	//----- nvinfo : EIATTR_MERCURY_ISA_VERSION
	.align		4
        /*0060*/ 	.byte	0x03, 0x5f
        /*0062*/ 	.short	0x0101


	//----- nvinfo : EIATTR_VRC_CTA_INIT_COUNT
	.align		4
        /*0064*/ 	.byte	0x02, 0x4a
	.zero		1
	.zero		1


	//----- nvinfo : EIATTR_EXIT_INSTR_OFFSETS
	.align		4
        /*0068*/ 	.byte	0x04, 0x1c
        /*006a*/ 	.short	(.L_19 - .L_18)


	//   ....[0]....
.L_18:
        /*006c*/ 	.word	0x00000040


	//   ....[1]....
        /*0070*/ 	.word	0x00000d20


	//----- nvinfo : EIATTR_CBANK_PARAM_SIZE
	.align		4
.L_19:
        /*0074*/ 	.byte	0x03, 0x19
        /*0076*/ 	.short	0x0020


	//----- nvinfo : EIATTR_PARAM_CBANK
	.align		4
        /*0078*/ 	.byte	0x04, 0x0a
        /*007a*/ 	.short	(.L_21 - .L_20)
	.align		4
.L_20:
        /*007c*/ 	.word	index@(.nv.constant0._Z25multplicacaoEscalarMatriziiiPiS_)
        /*0080*/ 	.short	0x0380
        /*0082*/ 	.short	0x0020


	//----- nvinfo : EIATTR_SW_WAR
	.align		4
.L_21:
        /*0084*/ 	.byte	0x04, 0x36
        /*0086*/ 	.short	(.L_23 - .L_22)
.L_22:
        /*0088*/ 	.word	0x00000008
.L_23:


//--------------------- .nv.callgraph             --------------------------
	.section	.nv.callgraph,"",@"SHT_CUDA_CALLGRAPH"
	.align	4
	.sectionentsize	8
	.align		4
        /*0000*/ 	.word	0x00000000
	.align		4
        /*0004*/ 	.word	0xffffffff
	.align		4
        /*0008*/ 	.word	0x00000000
	.align		4
        /*000c*/ 	.word	0xfffffffe
	.align		4
        /*0010*/ 	.word	0x00000000
	.align		4
        /*0014*/ 	.word	0xfffffffd
	.align		4
        /*0018*/ 	.word	0x00000000
	.align		4
        /*001c*/ 	.word	0xfffffffc


//--------------------- .text._Z25multplicacaoEscalarMatriziiiPiS_ --------------------------
	.section	.text._Z25multplicacaoEscalarMatriziiiPiS_,"ax",@progbits
	.align	128
        .global         _Z25multplicacaoEscalarMatriziiiPiS_
        .type           _Z25multplicacaoEscalarMatriziiiPiS_,@function
        .size           _Z25multplicacaoEscalarMatriziiiPiS_,(.L_x_7 - _Z25multplicacaoEscalarMatriziiiPiS_)
        .other          _Z25multplicacaoEscalarMatriziiiPiS_,@"STO_CUDA_ENTRY STV_DEFAULT"
_Z25multplicacaoEscalarMatriziiiPiS_:
.text._Z25multplicacaoEscalarMatriziiiPiS_:
[----:B------:R-:W-:Y:S08]  /*0000*/  LDC R1, c[0x0][0x37c] ;  /* 0x0000df00ff017b82 */ /* 0x000ff00000000800 */
[----:B------:R-:W0:Y:S02]  /*0010*/  LDC.64 R2, c[0x0][0x380] ;  /* 0x0000e000ff027b82 */ /* 0x000e240000000a00 */
[----:B0-----:R-:W-:-:S04]  /*0020*/  VIMNMX R0, PT, PT, R2, R3, PT ;  /* 0x0000000302007248 */ /* 0x001fc80003fe0100 */
[----:B------:R-:W-:-:S13]  /*0030*/  ISETP.GE.AND P0, PT, R0, 0x1, PT ;  /* 0x000000010000780c */ /* 0x000fda0003f06270 */
[----:B------:R-:W-:Y:S05]  /*0040*/  @!P0 EXIT ;  /* 0x000000000000894d */ /* 0x000fea0003800000 */
[----:B------:R-:W0:Y:S01]  /*0050*/  LDCU.128 UR12, c[0x0][0x390] ;  /* 0x00007200ff0c77ac */ /* 0x000e220008000c00 */
[C---:B------:R-:W-:Y:S02]  /*0060*/  LOP3.LUT R12, R3.reuse, 0xf, RZ, 0xc0, !PT ;  /* 0x0000000f030c7812 */ /* 0x040fe400078ec0ff */
[----:B------:R-:W-:Y:S01]  /*0070*/  LOP3.LUT R13, R3, 0x7, RZ, 0xc0, !PT ;  /* 0x00000007030d7812 */ /* 0x000fe200078ec0ff */
[----:B------:R-:W1:Y:S01]  /*0080*/  LDCU.64 UR16, c[0x0][0x358] ;  /* 0x00006b00ff1077ac */ /* 0x000e620008000a00 */
[----:B------:R-:W-:-:S03]  /*0090*/  IADD3 R0, PT, PT, R12, -0x1, RZ ;  /* 0xffffffff0c007810 */ /* 0x000fc60007ffe0ff */
[----:B------:R-:W-:Y:S01]  /*00a0*/  VIADD R2, R13, 0xffffffff ;  /* 0xffffffff0d027836 */ /* 0x000fe20000000000 */
[----:B------:R-:W-:Y:S01]  /*00b0*/  ISETP.GE.U32.AND P0, PT, R0, 0x7, PT ;  /* 0x000000070000780c */ /* 0x000fe20003f06070 */
[----:B------:R-:W-:Y:S01]  /*00c0*/  UMOV UR4, URZ ;  /* 0x000000ff00047c82 */ /* 0x000fe20008000000 */
[C---:B------:R-:W-:Y:S02]  /*00d0*/  LOP3.LUT R0, R3.reuse, 0x7ffffff0, RZ, 0xc0, !PT ;  /* 0x7ffffff003007812 */ /* 0x040fe400078ec0ff */
[----:B------:R-:W-:Y:S02]  /*00e0*/  ISETP.GE.U32.AND P1, PT, R2, 0x3, PT ;  /* 0x000000030200780c */ /* 0x000fe40003f26070 */
[----:B------:R-:W-:Y:S02]  /*00f0*/  LOP3.LUT R2, R3, 0x3, RZ, 0xc0, !PT ;  /* 0x0000000303027812 */ /* 0x000fe400078ec0ff */
[----:B------:R-:W-:Y:S01]  /*0100*/  IADD3 R3, PT, PT, -R0, RZ, RZ ;  /* 0x000000ff00037210 */ /* 0x000fe20007ffe1ff */
[----:B0-----:R-:W-:-:S02]  /*0110*/  UIADD3 UR9, UP0, UPT, UR14, 0x20, URZ ;  /* 0x000000200e097890 */ /* 0x001fc4000ff1e0ff */
[----:B------:R-:W-:Y:S02]  /*0120*/  UIADD3 UR5, UP1, UPT, UR12, 0x20, URZ ;  /* 0x000000200c057890 */ /* 0x000fe4000ff3e0ff */
[----:B------:R-:W-:Y:S02]  /*0130*/  UIADD3.X UR10, UPT, UPT, URZ, UR15, URZ, UP0, !UPT ;  /* 0x0000000fff0a7290 */ /* 0x000fe400087fe4ff */
[----:B-1----:R-:W-:-:S12]  /*0140*/  UIADD3.X UR8, UPT, UPT, URZ, UR13, URZ, UP1, !UPT ;  /* 0x0000000dff087290 */ /* 0x002fd80008ffe4ff */
.L_x_5:
[----:B0-----:R-:W0:Y:S01]  /*0150*/  LDCU.64 UR6, c[0x0][0x380] ;  /* 0x00007000ff0677ac */ /* 0x001e220008000a00 */
[----:B------:R-:W-:Y:S01]  /*0160*/  IMAD.MOV.U32 R4, RZ, RZ, RZ ;  /* 0x000000ffff047224 */ /* 0x000fe200078e00ff */
[----:B0-----:R-:W-:Y:S02]  /*0170*/  UISETP.GE.U32.AND UP0, UPT, UR7, 0x10, UPT ;  /* 0x000000100700788c */ /* 0x001fe4000bf06070 */
[----:B------:R-:W-:Y:S02]  /*0180*/  UIMAD UR14, UR4, UR7, URZ ;  /* 0x00000007040e72a4 */ /* 0x000fe4000f8e02ff */
[----:B------:R-:W-:-:S04]  /*0190*/  UIADD3 UR4, UPT, UPT, UR4, 0x1, URZ ;  /* 0x0000000104047890 */ /* 0x000fc8000fffe0ff */
[----:B------:R-:W-:Y:S01]  /*01a0*/  UISETP.NE.AND UP1, UPT, UR4, UR6, UPT ;  /* 0x000000060400728c */ /* 0x000fe2000bf25270 */
[----:B-1234-:R-:W-:Y:S10]  /*01b0*/  BRA.U !UP0, `(.L_x_0) ;  /* 0x0000000508347547 */ /* 0x01eff4000b800000 */
[----:B------:R-:W-:Y:S01]  /*01c0*/  UMOV UR6, UR9 ;  /* 0x0000000900067c82 */ /* 0x000fe20008000000 */
[----:B------:R-:W-:Y:S01]  /*01d0*/  UMOV UR7, UR10 ;  /* 0x0000000a00077c82 */ /* 0x000fe20008000000 */
[----:B------:R-:W0:Y:S01]  /*01e0*/  LDCU UR11, c[0x0][0x388] ;  /* 0x00007100ff0b77ac */ /* 0x000e220008000800 */
[----:B------:R-:W-:-:S03]  /*01f0*/  UIMAD.WIDE.U32 UR12, UR14, 0x4, UR6 ;  /* 0x000000040e0c78a5 */ /* 0x000fc6000f8e0006 */
[----:B------:R-:W-:Y:S01]  /*0200*/  UMOV UR6, UR5 ;  /* 0x0000000500067c82 */ /* 0x000fe20008000000 */
[----:B------:R-:W-:Y:S02]  /*0210*/  UMOV UR7, UR8 ;  /* 0x0000000800077c82 */ /* 0x000fe40008000000 */
[----:B------:R-:W-:Y:S01]  /*0220*/  UIMAD.WIDE.U32 UR6, UR14, 0x4, UR6 ;  /* 0x000000040e0678a5 */ /* 0x000fe2000f8e0006 */
[----:B------:R-:W-:Y:S01]  /*0230*/  IMAD.U32 R7, RZ, RZ, UR13 ;  /* 0x0000000dff077e24 */ /* 0x000fe2000f8e00ff */
[----:B------:R-:W-:Y:S01]  /*0240*/  MOV R4, UR12 ;  /* 0x0000000c00047c02 */ /* 0x000fe20008000f00 */
[----:B------:R-:W-:Y:S01]  /*0250*/  IMAD.U32 R5, RZ, RZ, UR13 ;  /* 0x0000000dff057e24 */ /* 0x000fe2000f8e00ff */
[----:B------:R-:W-:Y:S02]  /*0260*/  MOV R6, UR12 ;  /* 0x0000000c00067c02 */ /* 0x000fe40008000f00 */
[----:B------:R-:W-:Y:S01]  /*0270*/  MOV R8, UR6 ;  /* 0x0000000600087c02 */ /* 0x000fe20008000f00 */
[----:B------:R-:W-:Y:S01]  /*0280*/  IMAD.U32 R9, RZ, RZ, UR7 ;  /* 0x00000007ff097e24 */ /* 0x000fe2000f8e00ff */
[----:B------:R-:W-:Y:S01]  /*0290*/  MOV R10, UR6 ;  /* 0x00000006000a7c02 */ /* 0x000fe20008000f00 */
[----:B------:R-:W-:Y:S01]  /*02a0*/  IMAD.U32 R11, RZ, RZ, UR7 ;  /* 0x00000007ff0b7e24 */ /* 0x000fe2000f8e00ff */
[----:B------:R-:W-:Y:S01]  /*02b0*/  MOV R9, R7 ;  /* 0x0000000700097202 */ /* 0x000fe20000000f00 */
[----:B------:R-:W-:Y:S01]  /*02c0*/  IMAD.MOV.U32 R10, RZ, RZ, R8 ;  /* 0x000000ffff0a7224 */ /* 0x000fe200078e0008 */
[----:B0-----:R-:W-:-:S07]  /*02d0*/  MOV R8, R3 ;  /* 0x0000000300087202 */ /* 0x001fce0000000f00 */
.L_x_1:
[----:B------:R-:W-:-:S05]  /*02e0*/  IMAD.MOV.U32 R5, RZ, RZ, R9 ;  /* 0x000000ffff057224 */ /* 0x000fca00078e0009 */
[----:B--2---:R-:W2:Y:S01]  /*02f0*/  LDG.E R6, desc[UR16][R4.64+-0x20] ;  /* 0xffffe01004067981 */ /* 0x004ea2000c1e1900 */
[----:B------:R-:W-:Y:S02]  /*0300*/  IMAD.MOV.U32 R7, RZ, RZ, R11 ;  /* 0x000000ffff077224 */ /* 0x000fe400078e000b */
[----:B--2---:R-:W-:Y:S01]  /*0310*/  IMAD R9, R6, UR11, RZ ;  /* 0x0000000b06097c24 */ /* 0x004fe2000f8e02ff */
[----:B------:R-:W-:-:S05]  /*0320*/  MOV R6, R10 ;  /* 0x0000000a00067202 */ /* 0x000fca0000000f00 */
[----:B------:R0:W-:Y:S04]  /*0330*/  STG.E desc[UR16][R6.64+-0x20], R9 ;  /* 0xffffe00906007986 */ /* 0x0001e8000c101910 */
[----:B------:R-:W2:Y:S02]  /*0340*/  LDG.E R10, desc[UR16][R4.64+-0x1c] ;  /* 0xffffe410040a7981 */ /* 0x000ea4000c1e1900 */
[----:B--2---:R-:W-:-:S05]  /*0350*/  IMAD R11, R10, UR11, RZ ;  /* 0x0000000b0a0b7c24 */ /* 0x004fca000f8e02ff */
[----:B------:R1:W-:Y:S04]  /*0360*/  STG.E desc[UR16][R6.64+-0x1c], R11 ;  /* 0xffffe40b06007986 */ /* 0x0003e8000c101910 */
[----:B------:R-:W2:Y:S02]  /*0370*/  LDG.E R10, desc[UR16][R4.64+-0x18] ;  /* 0xffffe810040a7981 */ /* 0x000ea4000c1e1900 */
[----:B--2---:R-:W-:-:S05]  /*0380*/  IMAD R15, R10, UR11, RZ ;  /* 0x0000000b0a0f7c24 */ /* 0x004fca000f8e02ff */
[----:B------:R2:W-:Y:S04]  /*0390*/  STG.E desc[UR16][R6.64+-0x18], R15 ;  /* 0xffffe80f06007986 */ /* 0x0005e8000c101910 */
[----:B------:R-:W3:Y:S02]  /*03a0*/  LDG.E R10, desc[UR16][R4.64+-0x14] ;  /* 0xffffec10040a7981 */ /* 0x000ee4000c1e1900 */
[----:B---3--:R-:W-:-:S05]  /*03b0*/  IMAD R17, R10, UR11, RZ ;  /* 0x0000000b0a117c24 */ /* 0x008fca000f8e02ff */
[----:B------:R3:W-:Y:S04]  /*03c0*/  STG.E desc[UR16][R6.64+-0x14], R17 ;  /* 0xffffec1106007986 */ /* 0x0007e8000c101910 */
[----:B------:R-:W0:Y:S02]  /*03d0*/  LDG.E R10, desc[UR16][R4.64+-0x10] ;  /* 0xfffff010040a7981 */ /* 0x000e24000c1e1900 */
[----:B0-----:R-:W-:-:S05]  /*03e0*/  IMAD R9, R10, UR11, RZ ;  /* 0x0000000b0a097c24 */ /* 0x001fca000f8e02ff */
[----:B------:R0:W-:Y:S04]  /*03f0*/  STG.E desc[UR16][R6.64+-0x10], R9 ;  /* 0xfffff00906007986 */ /* 0x0001e8000c101910 */
[----:B------:R-:W1:Y:S02]  /*0400*/  LDG.E R10, desc[UR16][R4.64+-0xc] ;  /* 0xfffff410040a7981 */ /* 0x000e64000c1e1900 */
[----:B-1----:R-:W-:-:S05]  /*0410*/  IMAD R11, R10, UR11, RZ ;  /* 0x0000000b0a0b7c24 */ /* 0x002fca000f8e02ff */
        /* <DEDUP_REMOVED lines=18> */
[----:B------:R-:W-:Y:S04]  /*0540*/  STG.E desc[UR16][R6.64+0xc], R17 ;  /* 0x00000c1106007986 */ /* 0x000fe8000c101910 */
[----:B------:R-:W0:Y:S02]  /*0550*/  LDG.E R10, desc[UR16][R4.64+0x10] ;  /* 0x00001010040a7981 */ /* 0x000e24000c1e1900 */
[----:B0-----:R-:W-:-:S05]  /*0560*/  IMAD R9, R10, UR11, RZ ;  /* 0x0000000b0a097c24 */ /* 0x001fca000f8e02ff */
[----:B------:R0:W-:Y:S04]  /*0570*/  STG.E desc[UR16][R6.64+0x10], R9 ;  /* 0x0000100906007986 */ /* 0x0001e8000c101910 */
[----:B------:R-:W1:Y:S02]  /*0580*/  LDG.E R10, desc[UR16][R4.64+0x14] ;  /* 0x00001410040a7981 */ /* 0x000e64000c1e1900 */
[----:B-1----:R-:W-:-:S05]  /*0590*/  IMAD R11, R10, UR11, RZ ;  /* 0x0000000b0a0b7c24 */ /* 0x002fca000f8e02ff */
[----:B------:R1:W-:Y:S04]  /*05a0*/  STG.E desc[UR16][R6.64+0x14], R11 ;  /* 0x0000140b06007986 */ /* 0x0003e8000c101910 */
[----:B------:R-:W2:Y:S01]  /*05b0*/  LDG.E R10, desc[UR16][R4.64+0x18] ;  /* 0x00001810040a7981 */ /* 0x000ea2000c1e1900 */
[----:B------:R-:W-:Y:S01]  /*05c0*/  IADD3 R8, PT, PT, R8, 0x10, RZ ;  /* 0x0000001008087810 */ /* 0x000fe20007ffe0ff */
[----:B--2---:R-:W-:-:S05]  /*05d0*/  IMAD R15, R10, UR11, RZ ;  /* 0x0000000b0a0f7c24 */ /* 0x004fca000f8e02ff */
[----:B------:R2:W-:Y:S04]  /*05e0*/  STG.E desc[UR16][R6.64+0x18], R15 ;  /* 0x0000180f06007986 */ /* 0x0005e8000c101910 */
[----:B------:R3:W4:Y:S01]  /*05f0*/  LDG.E R10, desc[UR16][R4.64+0x1c] ;  /* 0x00001c10040a7981 */ /* 0x000722000c1e1900 */
[----:B------:R-:W-:Y:S02]  /*0600*/  ISETP.NE.AND P2, PT, R8, RZ, PT ;  /* 0x000000ff0800720c */ /* 0x000fe40003f45270 */
[----:B---3--:R-:W-:-:S05]  /*0610*/  IADD3 R4, P3, PT, R4, 0x40, RZ ;  /* 0x0000004004047810 */ /* 0x008fca0007f7e0ff */
[----:B0-----:R-:W-:Y:S02]  /*0620*/  IMAD.X R9, RZ, RZ, R5, P3 ;  /* 0x000000ffff097224 */ /* 0x001fe400018e0605 */
[----:B----4-:R-:W-:Y:S01]  /*0630*/  IMAD R17, R10, UR11, RZ ;  /* 0x0000000b0a117c24 */ /* 0x010fe2000f8e02ff */
[----:B------:R-:W-:-:S04]  /*0640*/  IADD3 R10, P4, PT, R6, 0x40, RZ ;  /* 0x00000040060a7810 */ /* 0x000fc80007f9e0ff */
[----:B------:R2:W-:Y:S01]  /*0650*/  STG.E desc[UR16][R6.64+0x1c], R17 ;  /* 0x00001c1106007986 */ /* 0x0005e2000c101910 */
[----:B-1----:R-:W-:Y:S01]  /*0660*/  IADD3.X R11, PT, PT, RZ, R7, RZ, P4, !PT ;  /* 0x00000007ff0b7210 */ /* 0x002fe200027fe4ff */
[----:B------:R-:W-:Y:S07]  /*0670*/  @P2 BRA `(.L_x_1) ;  /* 0xfffffffc00182947 */ /* 0x000fee000383ffff */
[----:B------:R-:W-:-:S07]  /*0680*/  IMAD.MOV.U32 R4, RZ, RZ, R0 ;  /* 0x000000ffff047224 */ /* 0x000fce00078e0000 */
.L_x_0:
[----:B------:R-:W-:-:S13]  /*0690*/  ISETP.NE.AND P2, PT, R12, RZ, PT ;  /* 0x000000ff0c00720c */ /* 0x000fda0003f45270 */
[----:B------:R-:W-:Y:S05]  /*06a0*/  @!P2 BRA `(.L_x_2) ;  /* 0x000000040098a947 */ /* 0x000fea0003800000 */
[----:B------:R-:W-:Y:S01]  /*06b0*/  ISETP.NE.AND P2, PT, R13, RZ, PT ;  /* 0x000000ff0d00720c */ /* 0x000fe20003f45270 */
[----:B------:R-:W-:-:S12]  /*06c0*/  @!P0 BRA `(.L_x_3) ;  /* 0x0000000000a08947 */ /* 0x000fd80003800000 */
[----:B------:R-:W0:Y:S01]  /*06d0*/  LDC.64 R8, c[0x0][0x398] ;  /* 0x0000e600ff087b82 */ /* 0x000e220000000a00 */
[----:B------:R-:W-:Y:S01]  /*06e0*/  IADD3 R5, PT, PT, R4, UR14, RZ ;  /* 0x0000000e04057c10 */ /* 0x000fe2000fffe0ff */
[----:B------:R-:W1:Y:S01]  /*06f0*/  LDCU.128 UR20, c[0x0][0x390] ;  /* 0x00007200ff1477ac */ /* 0x000e620008000c00 */
[----:B------:R-:W3:Y:S05]  /*0700*/  LDCU UR6, c[0x0][0x388] ;  /* 0x00007100ff0677ac */ /* 0x000eea0008000800 */
[----:B------:R-:W4:Y:S01]  /*0710*/  LDC.64 R10, c[0x0][0x390] ;  /* 0x0000e400ff0a7b82 */ /* 0x000f220000000a00 */
[----:B0-----:R-:W-:-:S06]  /*0720*/  IMAD.WIDE.U32 R8, R5, 0x4, R8 ;  /* 0x0000000405087825 */ /* 0x001fcc00078e0008 */
[----:B------:R-:W3:Y:S01]  /*0730*/  LDG.E R8, desc[UR16][R8.64] ;  /* 0x0000001008087981 */ /* 0x000ee2000c1e1900 */
[----:B------:R-:W-:Y:S01]  /*0740*/  IADD3 R16, P3, PT, R4, UR14, RZ ;  /* 0x0000000e04107c10 */ /* 0x000fe2000ff7e0ff */
[----:B----4-:R-:W-:-:S03]  /*0750*/  IMAD.WIDE.U32 R10, R5, 0x4, R10 ;  /* 0x00000004050a7825 */ /* 0x010fc600078e000a */
[----:B--2---:R-:W-:Y:S01]  /*0760*/  SHF.L.U32 R15, R16, 0x2, RZ ;  /* 0x00000002100f7819 */ /* 0x004fe200000006ff */
[----:B------:R-:W-:-:S03]  /*0770*/  IMAD.X R7, RZ, RZ, RZ, P3 ;  /* 0x000000ffff077224 */ /* 0x000fc600018e06ff */
[----:B-1----:R-:W-:Y:S02]  /*0780*/  IADD3 R6, P3, PT, R15, UR22, RZ ;  /* 0x000000160f067c10 */ /* 0x002fe4000ff7e0ff */
[----:B------:R-:W-:-:S04]  /*0790*/  SHF.L.U64.HI R16, R16, 0x2, R7 ;  /* 0x0000000210107819 */ /* 0x000fc80000010207 */
[----:B------:R-:W-:Y:S01]  /*07a0*/  IADD3.X R7, PT, PT, R16, UR23, RZ, P3, !PT ;  /* 0x0000001710077c10 */ /* 0x000fe20009ffe4ff */
[----:B---3--:R-:W-:-:S05]  /*07b0*/  IMAD R5, R8, UR6, RZ ;  /* 0x0000000608057c24 */ /* 0x008fca000f8e02ff */
[----:B------:R0:W-:Y:S04]  /*07c0*/  STG.E desc[UR16][R10.64], R5 ;  /* 0x000000050a007986 */ /* 0x0001e8000c101910 */
[----:B------:R-:W2:Y:S01]  /*07d0*/  LDG.E R14, desc[UR16][R6.64+0x4] ;  /* 0x00000410060e7981 */ /* 0x000ea2000c1e1900 */
[----:B------:R-:W-:-:S04]  /*07e0*/  IADD3 R8, P3, PT, R15, UR20, RZ ;  /* 0x000000140f087c10 */ /* 0x000fc8000ff7e0ff */
[----:B------:R-:W-:Y:S01]  /*07f0*/  IADD3.X R9, PT, PT, R16, UR21, RZ, P3, !PT ;  /* 0x0000001510097c10 */ /* 0x000fe20009ffe4ff */
        /* <DEDUP_REMOVED lines=8> */
[----:B0-----:R-:W4:Y:S02]  /*0880*/  LDG.E R5, desc[UR16][R6.64+0x10] ;  /* 0x0000101006057981 */ /* 0x001f24000c1e1900 */
[----:B----4-:R-:W-:-:S05]  /*0890*/  IMAD R5, R5, UR6, RZ ;  /* 0x0000000605057c24 */ /* 0x010fca000f8e02ff */
[----:B------:R3:W-:Y:S04]  /*08a0*/  STG.E desc[UR16][R8.64+0x10], R5 ;  /* 0x0000100508007986 */ /* 0x0007e8000c101910 */
[----:B------:R-:W4:Y:S02]  /*08b0*/  LDG.E R10, desc[UR16][R6.64+0x14] ;  /* 0x00001410060a7981 */ /* 0x000f24000c1e1900 */
[----:B----4-:R-:W-:-:S05]  /*08c0*/  IMAD R11, R10, UR6, RZ ;  /* 0x000000060a0b7c24 */ /* 0x010fca000f8e02ff */
[----:B------:R3:W-:Y:S04]  /*08d0*/  STG.E desc[UR16][R8.64+0x14], R11 ;  /* 0x0000140b08007986 */ /* 0x0007e8000c101910 */
[----:B------:R-:W1:Y:S02]  /*08e0*/  LDG.E R10, desc[UR16][R6.64+0x18] ;  /* 0x00001810060a7981 */ /* 0x000e64000c1e1900 */
[----:B-1----:R-:W-:-:S05]  /*08f0*/  IMAD R15, R10, UR6, RZ ;  /* 0x000000060a0f7c24 */ /* 0x002fca000f8e02ff */
[----:B------:R3:W-:Y:S04]  /*0900*/  STG.E desc[UR16][R8.64+0x18], R15 ;  /* 0x0000180f08007986 */ /* 0x0007e8000c101910 */
[----:B------:R-:W2:Y:S01]  /*0910*/  LDG.E R10, desc[UR16][R6.64+0x1c] ;  /* 0x00001c10060a7981 */ /* 0x000ea2000c1e1900 */
[----:B------:R-:W-:Y:S02]  /*0920*/  VIADD R4, R4, 0x8 ;  /* 0x0000000804047836 */ /* 0x000fe40000000000 */
[----:B--2---:R-:W-:-:S05]  /*0930*/  IMAD R17, R10, UR6, RZ ;  /* 0x000000060a117c24 */ /* 0x004fca000f8e02ff */
[----:B------:R3:W-:Y:S02]  /*0940*/  STG.E desc[UR16][R8.64+0x1c], R17 ;  /* 0x00001c1108007986 */ /* 0x0007e4000c101910 */
.L_x_3:
[----:B------:R-:W-:Y:S05]  /*0950*/  @!P2 BRA `(.L_x_2) ;  /* 0x0000000000eca947 */ /* 0x000fea0003800000 */
[----:B------:R-:W-:Y:S01]  /*0960*/  ISETP.NE.AND P2, PT, R2, RZ, PT ;  /* 0x000000ff0200720c */ /* 0x000fe20003f45270 */
[----:B------:R-:W-:-:S12]  /*0970*/  @!P1 BRA `(.L_x_4) ;  /* 0x0000000000709947 */ /* 0x000fd80003800000 */
[----:B--2---:R-:W0:Y:S01]  /*0980*/  LDC.64 R6, c[0x0][0x398] ;  /* 0x0000e600ff067b82 */ /* 0x004e220000000a00 */
[----:B---3--:R-:W-:Y:S01]  /*0990*/  IADD3 R5, PT, PT, R4, UR14, RZ ;  /* 0x0000000e04057c10 */ /* 0x008fe2000fffe0ff */
[----:B------:R-:W1:Y:S01]  /*09a0*/  LDCU.128 UR20, c[0x0][0x390] ;  /* 0x00007200ff1477ac */ /* 0x000e620008000c00 */
[----:B------:R-:W2:Y:S05]  /*09b0*/  LDCU UR6, c[0x0][0x388] ;  /* 0x00007100ff0677ac */ /* 0x000eaa0008000800 */
[----:B------:R-:W3:Y:S01]  /*09c0*/  LDC.64 R10, c[0x0][0x390] ;  /* 0x0000e400ff0a7b82 */ /* 0x000ee20000000a00 */
[----:B0-----:R-:W-:-:S06]  /*09d0*/  IMAD.WIDE.U32 R8, R5, 0x4, R6 ;  /* 0x0000000405087825 */ /* 0x001fcc00078e0006 */
[----:B------:R-:W2:Y:S01]  /*09e0*/  LDG.E R8, desc[UR16][R8.64] ;  /* 0x0000001008087981 */ /* 0x000ea2000c1e1900 */
[----:B------:R-:W-:Y:S01]  /*09f0*/  IADD3 R6, P3, PT, R4, UR14, RZ ;  /* 0x0000000e04067c10 */ /* 0x000fe2000ff7e0ff */
[----:B---3--:R-:W-:-:S03]  /*0a00*/  IMAD.WIDE.U32 R10, R5, 0x4, R10 ;  /* 0x00000004050a7825 */ /* 0x008fc600078e000a */
[----:B------:R-:W-:Y:S01]  /*0a10*/  SHF.L.U32 R16, R6, 0x2, RZ ;  /* 0x0000000206107819 */ /* 0x000fe200000006ff */
[----:B------:R-:W-:-:S05]  /*0a20*/  IMAD.X R7, RZ, RZ, RZ, P3 ;  /* 0x000000ffff077224 */ /* 0x000fca00018e06ff */
[----:B------:R-:W-:Y:S02]  /*0a30*/  SHF.L.U64.HI R15, R6, 0x2, R7 ;  /* 0x00000002060f7819 */ /* 0x000fe40000010207 */
[----:B-1----:R-:W-:-:S04]  /*0a40*/  IADD3 R6, P3, PT, R16, UR22, RZ ;  /* 0x0000001610067c10 */ /* 0x002fc8000ff7e0ff */
[----:B------:R-:W-:Y:S01]  /*0a50*/  IADD3.X R7, PT, PT, R15, UR23, RZ, P3, !PT ;  /* 0x000000170f077c10 */ /* 0x000fe20009ffe4ff */
[----:B--2---:R-:W-:-:S05]  /*0a60*/  IMAD R5, R8, UR6, RZ ;  /* 0x0000000608057c24 */ /* 0x004fca000f8e02ff */
        /* <DEDUP_REMOVED lines=9> */
[----:B------:R-:W2:Y:S01]  /*0b00*/  LDG.E R14, desc[UR16][R6.64+0xc] ;  /* 0x00000c10060e7981 */ /* 0x000ea2000c1e1900 */
[----:B------:R-:W-:Y:S01]  /*0b10*/  IADD3 R4, PT, PT, R4, 0x4, RZ ;  /* 0x0000000404047810 */ /* 0x000fe20007ffe0ff */
[----:B--2---:R-:W-:-:S05]  /*0b20*/  IMAD R19, R14, UR6, RZ ;  /* 0x000000060e137c24 */ /* 0x004fca000f8e02ff */
[----:B------:R0:W-:Y:S02]  /*0b30*/  STG.E desc[UR16][R8.64+0xc], R19 ;  /* 0x00000c1308007986 */ /* 0x0001e4000c101910 */
.L_x_4:
[----:B------:R-:W-:Y:S05]  /*0b40*/  @!P2 BRA `(.L_x_2) ;  /* 0x000000000070a947 */ /* 0x000fea0003800000 */
[----:B--2---:R-:W1:Y:S01]  /*0b50*/  LDC.64 R6, c[0x0][0x398] ;  /* 0x0000e600ff067b82 */ /* 0x004e620000000a00 */
[----:B0--3--:R-:W-:Y:S01]  /*0b60*/  VIADD R5, R4, UR14 ;  /* 0x0000000e04057c36 */ /* 0x009fe20008000000 */
[----:B------:R-:W0:Y:S06]  /*0b70*/  LDCU UR6, c[0x0][0x388] ;  /* 0x00007100ff0677ac */ /* 0x000e2c0008000800 */
[----:B------:R-:W2:Y:S01]  /*0b80*/  LDC.64 R8, c[0x0][0x390] ;  /* 0x0000e400ff087b82 */ /* 0x000ea20000000a00 */
[----:B-1----:R-:W-:-:S06]  /*0b90*/  IMAD.WIDE.U32 R6, R5, 0x4, R6 ;  /* 0x0000000405067825 */ /* 0x002fcc00078e0006 */
[----:B------:R-:W0:Y:S01]  /*0ba0*/  LDG.E R6, desc[UR16][R6.64] ;  /* 0x0000001006067981 */ /* 0x000e22000c1e1900 */
[----:B------:R-:W-:Y:S01]  /*0bb0*/  ISETP.NE.AND P2, PT, R2, 0x1, PT ;  /* 0x000000010200780c */ /* 0x000fe20003f45270 */
[----:B--2---:R-:W-:-:S04]  /*0bc0*/  IMAD.WIDE.U32 R8, R5, 0x4, R8 ;  /* 0x0000000405087825 */ /* 0x004fc800078e0008 */
[----:B0-----:R-:W-:-:S05]  /*0bd0*/  IMAD R5, R6, UR6, RZ ;  /* 0x0000000606057c24 */ /* 0x001fca000f8e02ff */
[----:B------:R1:W-:Y:S03]  /*0be0*/  STG.E desc[UR16][R8.64], R5 ;  /* 0x0000000508007986 */ /* 0x0003e6000c101910 */
[----:B------:R-:W-:Y:S05]  /*0bf0*/  @!P2 BRA `(.L_x_2) ;  /* 0x000000000044a947 */ /* 0x000fea0003800000 */
[----:B------:R-:W0:Y:S01]  /*0c00*/  LDCU.128 UR20, c[0x0][0x390] ;  /* 0x00007200ff1477ac */ /* 0x000e220008000c00 */
[----:B------:R-:W-:-:S04]  /*0c10*/  IADD3 R7, P2, PT, R4, UR14, RZ ;  /* 0x0000000e04077c10 */ /* 0x000fc8000ff5e0ff */
[----:B------:R-:W-:Y:S02]  /*0c20*/  IADD3.X R4, PT, PT, RZ, RZ, RZ, P2, !PT ;  /* 0x000000ffff047210 */ /* 0x000fe400017fe4ff */
[C---:B------:R-:W-:Y:S02]  /*0c30*/  SHF.L.U32 R6, R7.reuse, 0x2, RZ ;  /* 0x0000000207067819 */ /* 0x040fe400000006ff */
[----:B------:R-:W-:Y:S02]  /*0c40*/  SHF.L.U64.HI R7, R7, 0x2, R4 ;  /* 0x0000000207077819 */ /* 0x000fe40000010204 */
[----:B0-----:R-:W-:-:S04]  /*0c50*/  IADD3 R4, P2, PT, R6, UR22, RZ ;  /* 0x0000001606047c10 */ /* 0x001fc8000ff5e0ff */
[----:B-1----:R-:W-:-:S05]  /*0c60*/  IADD3.X R5, PT, PT, R7, UR23, RZ, P2, !PT ;  /* 0x0000001707057c10 */ /* 0x002fca00097fe4ff */
[----:B------:R-:W2:Y:S01]  /*0c70*/  LDG.E R8, desc[UR16][R4.64+0x4] ;  /* 0x0000041004087981 */ /* 0x000ea2000c1e1900 */
[----:B------:R-:W-:-:S04]  /*0c80*/  IADD3 R6, P2, PT, R6, UR20, RZ ;  /* 0x0000001406067c10 */ /* 0x000fc8000ff5e0ff */
[----:B------:R-:W-:Y:S02]  /*0c90*/  IADD3.X R7, PT, PT, R7, UR21, RZ, P2, !PT ;  /* 0x0000001507077c10 */ /* 0x000fe400097fe4ff */
[----:B------:R-:W-:Y:S01]  /*0ca0*/  ISETP.NE.AND P2, PT, R2, 0x2, PT ;  /* 0x000000020200780c */ /* 0x000fe20003f45270 */
[----:B--2---:R-:W-:-:S05]  /*0cb0*/  IMAD R9, R8, UR6, RZ ;  /* 0x0000000608097c24 */ /* 0x004fca000f8e02ff */
[----:B------:R4:W-:Y:S07]  /*0cc0*/  STG.E desc[UR16][R6.64+0x4], R9 ;  /* 0x0000040906007986 */ /* 0x0009ee000c101910 */
[----:B------:R-:W-:Y:S05]  /*0cd0*/  @!P2 BRA `(.L_x_2) ;  /* 0x00000000000ca947 */ /* 0x000fea0003800000 */
[----:B------:R-:W4:Y:S02]  /*0ce0*/  LDG.E R4, desc[UR16][R4.64+0x8] ;  /* 0x0000081004047981 */ /* 0x000f24000c1e1900 */
[----:B----4-:R-:W-:-:S05]  /*0cf0*/  IMAD R9, R4, UR6, RZ ;  /* 0x0000000604097c24 */ /* 0x010fca000f8e02ff */
[----:B------:R0:W-:Y:S02]  /*0d00*/  STG.E desc[UR16][R6.64+0x8], R9 ;  /* 0x0000080906007986 */ /* 0x0001e4000c101910 */
.L_x_2:
[----:B------:R-:W-:Y:S05]  /*0d10*/  BRA.U UP1, `(.L_x_5) ;  /* 0xfffffff5010c7547 */ /* 0x000fea000b83ffff */
[----:B------:R-:W-:Y:S05]  /*0d20*/  EXIT ;  /* 0x000000000000794d */ /* 0x000fea0003800000 */
.L_x_6:
[----:B------:R-:W-:-:S00]  /*0d30*/  BRA `(.L_x_6) ;  /* 0xfffffffc00fc7947 */ /* 0x000fc0000383ffff */
[----:B------:R-:W-:-:S00]  /*0d40*/  NOP ;  /* 0x0000000000007918 */ /* 0x000fc00000000000 */
        /* <DEDUP_REMOVED lines=11> */
.L_x_7:


//--------------------- .nv.shared.reserved.0     --------------------------
	.section	.nv.shared.reserved.0,"aw",@nobits
	.weak		__nv_reservedSMEM_offset_0_alias
	.size		__nv_reservedSMEM_offset_0_alias, 0, 64
	.other		__nv_reservedSMEM_offset_0_alias,@"STO_CUDA_RESERVED_SHARED STV_DEFAULT"
__nv_reservedSMEM_offset_0_alias:
	.zero		0
	.zero		64


//--------------------- .nv.constant0._Z25multplicacaoEscalarMatriziiiPiS_ --------------------------
	.section	.nv.constant0._Z25multplicacaoEscalarMatriziiiPiS_,"a",@progbits
	.sectionflags	@""
	.align	4
.nv.constant0._Z25multplicacaoEscalarMatriziiiPiS_:
	.zero		928


//--------------------- SYMBOLS --------------------------

	.type		.nv.reservedSmem.offset0,@object
	.size		.nv.reservedSmem.offset0,0x4
